	.headerflags	@"EF_CUDA_TEXMODE_UNIFIED EF_CUDA_64BIT_ADDRESS EF_CUDA_ACCELERATORS EF_CUDA_SM90 EF_CUDA_VIRTUAL_SM(EF_CUDA_SM90)"
	.elftype	@"ET_EXEC"


//--------------------- .nv.info                  --------------------------
	.section	.nv.info,"",@"SHT_CUDA_INFO"
	.align	4


	//----- nvinfo : EIATTR_REGCOUNT
	.align		4
        /*0000*/ 	.byte	0x04, 0x2f
        /*0002*/ 	.short	(.L_3 - .L_2)
	.align		4
.L_2:
        /*0004*/ 	.word	index@(triton_poi_fused__native_batch_norm_legit_no_training_27)
        /*0008*/ 	.word	0x00000010


	//----- nvinfo : EIATTR_MIN_STACK_SIZE
	.align		4
.L_3:
        /*000c*/ 	.byte	0x04, 0x12
        /*000e*/ 	.short	(.L_5 - .L_4)
	.align		4
.L_4:
        /*0010*/ 	.word	index@(triton_poi_fused__native_batch_norm_legit_no_training_27)
        /*0014*/ 	.word	0x00000000


	//----- nvinfo : EIATTR_FRAME_SIZE
	.align		4
.L_5:
        /*0018*/ 	.byte	0x04, 0x11
        /*001a*/ 	.short	(.L_7 - .L_6)
	.align		4
.L_6:
        /*001c*/ 	.word	index@(triton_poi_fused__native_batch_norm_legit_no_training_27)
        /*0020*/ 	.word	0x00000000


	//----- nvinfo : EIATTR_MIN_STACK_SIZE
	.align		4
.L_7:
        /*0024*/ 	.byte	0x04, 0x12
        /*0026*/ 	.short	(.L_9 - .L_8)
	.align		4
.L_8:
        /*0028*/ 	.word	index@(triton_poi_fused__native_batch_norm_legit_no_training_27)
        /*002c*/ 	.word	0x00000000
.L_9:


//--------------------- .nv.info.triton_poi_fused__native_batch_norm_legit_no_training_27 --------------------------
	.section	.nv.info.triton_poi_fused__native_batch_norm_legit_no_training_27,"",@"SHT_CUDA_INFO"
	.sectionflags	@""
	.align	4


	//----- nvinfo : EIATTR_CUDA_API_VERSION
	.align		4
        /*0000*/ 	.byte	0x04, 0x37
        /*0002*/ 	.short	(.L_11 - .L_10)
.L_10:
        /*0004*/ 	.word	0x0000007c


	//----- nvinfo : EIATTR_KPARAM_INFO
	.align		4
.L_11:
        /*0008*/ 	.byte	0x04, 0x17
        /*000a*/ 	.short	(.L_13 - .L_12)
.L_12:
        /*000c*/ 	.word	0x00000000
        /*0010*/ 	.short	0x0006
        /*0012*/ 	.short	0x0030
        /*0014*/ 	.byte	0x00, 0xf0, 0x11, 0x00


	//----- nvinfo : EIATTR_KPARAM_INFO
	.align		4
.L_13:
        /*0018*/ 	.byte	0x04, 0x17
        /*001a*/ 	.short	(.L_15 - .L_14)
.L_14:
        /*001c*/ 	.word	0x00000000
        /*0020*/ 	.short	0x0005
        /*0022*/ 	.short	0x0028
        /*0024*/ 	.byte	0x00, 0xf4, 0x21, 0x00


	//----- nvinfo : EIATTR_KPARAM_INFO
	.align		4
.L_15:
        /*0028*/ 	.byte	0x04, 0x17
        /*002a*/ 	.short	(.L_17 - .L_16)
.L_16:
        /*002c*/ 	.word	0x00000000
        /*0030*/ 	.short	0x0004
        /*0032*/ 	.short	0x0020
        /*0034*/ 	.byte	0x00, 0xf4, 0x21, 0x00


	//----- nvinfo : EIATTR_KPARAM_INFO
	.align		4
.L_17:
        /*0038*/ 	.byte	0x04, 0x17
        /*003a*/ 	.short	(.L_19 - .L_18)
.L_18:
        /*003c*/ 	.word	0x00000000
        /*0040*/ 	.short	0x0003
        /*0042*/ 	.short	0x0018
        /*0044*/ 	.byte	0x00, 0xf4, 0x21, 0x00


	//----- nvinfo : EIATTR_KPARAM_INFO
	.align		4
.L_19:
        /*0048*/ 	.byte	0x04, 0x17
        /*004a*/ 	.short	(.L_21 - .L_20)
.L_20:
        /*004c*/ 	.word	0x00000000
        /*0050*/ 	.short	0x0002
        /*0052*/ 	.short	0x0010
        /*0054*/ 	.byte	0x00, 0xf4, 0x21, 0x00


	//----- nvinfo : EIATTR_KPARAM_INFO
	.align		4
.L_21:
        /*0058*/ 	.byte	0x04, 0x17
        /*005a*/ 	.short	(.L_23 - .L_22)
.L_22:
        /*005c*/ 	.word	0x00000000
        /*0060*/ 	.short	0x0001
        /*0062*/ 	.short	0x0008
        /*0064*/ 	.byte	0x00, 0xf4, 0x21, 0x00


	//----- nvinfo : EIATTR_KPARAM_INFO
	.align		4
.L_23:
        /*0068*/ 	.byte	0x04, 0x17
        /*006a*/ 	.short	(.L_25 - .L_24)
.L_24:
        /*006c*/ 	.word	0x00000000
        /*0070*/ 	.short	0x0000
        /*0072*/ 	.short	0x0000
        /*0074*/ 	.byte	0x00, 0xf4, 0x21, 0x00


	//----- nvinfo : EIATTR_SPARSE_MMA_MASK
	.align		4
.L_25:
        /*0078*/ 	.byte	0x03, 0x50
        /*007a*/ 	.short	0x0000


	//----- nvinfo : EIATTR_MAXREG_COUNT
	.align		4
        /*007c*/ 	.byte	0x03, 0x1b
        /*007e*/ 	.short	0x00ff


	//----- nvinfo : EIATTR_EXIT_INSTR_OFFSETS
	.align		4
        /*0080*/ 	.byte	0x04, 0x1c
        /*0082*/ 	.short	(.L_27 - .L_26)


	//   ....[0]....
.L_26:
        /*0084*/ 	.word	0x000002b0


	//----- nvinfo : EIATTR_REQNTID
	.align		4
.L_27:
        /*0088*/ 	.byte	0x04, 0x10
        /*008a*/ 	.short	(.L_29 - .L_28)
.L_28:
        /*008c*/ 	.word	0x00000080
        /*0090*/ 	.word	0x00000001
        /*0094*/ 	.word	0x00000001


	//----- nvinfo : EIATTR_CBANK_PARAM_SIZE
	.align		4
.L_29:
        /*0098*/ 	.byte	0x03, 0x19
        /*009a*/ 	.short	0x0034


	//----- nvinfo : EIATTR_PARAM_CBANK
	.align		4
        /*009c*/ 	.byte	0x04, 0x0a
        /*009e*/ 	.short	(.L_31 - .L_30)
	.align		4
.L_30:
        /*00a0*/ 	.word	index@(.nv.constant0.triton_poi_fused__native_batch_norm_legit_no_training_27)
        /*00a4*/ 	.short	0x0210
        /*00a6*/ 	.short	0x0034


	//----- nvinfo : EIATTR_SW_WAR
	.align		4
.L_31:
        /*00a8*/ 	.byte	0x04, 0x36
        /*00aa*/ 	.short	(.L_33 - .L_32)
.L_32:
        /*00ac*/ 	.word	0x00000008
.L_33:


//--------------------- .nv.callgraph             --------------------------
	.section	.nv.callgraph,"",@"SHT_CUDA_CALLGRAPH"
	.align	4
	.sectionentsize	8
	.align		4
        /*0000*/ 	.word	0x00000000
	.align		4
        /*0004*/ 	.word	0xffffffff
	.align		4
        /*0008*/ 	.word	0x00000000
	.align		4
        /*000c*/ 	.word	0xfffffffe
	.align		4
        /*0010*/ 	.word	0x00000000
	.align		4
        /*0014*/ 	.word	0xfffffffd
	.align		4
        /*0018*/ 	.word	0x00000000
	.align		4
        /*001c*/ 	.word	0xfffffffc


//--------------------- .nv.constant4             --------------------------
	.section	.nv.constant4,"a",@progbits
	.align	8
	.align		8
.nv.constant4:
        /*0000*/ 	.dword	_$_str
	.align		8
        /*0008*/ 	.dword	_$_str_$_2


//--------------------- .text.triton_poi_fused__native_batch_norm_legit_no_training_27 --------------------------
	.section	.text.triton_poi_fused__native_batch_norm_legit_no_training_27,"ax",@progbits
	.align	128
        .global         triton_poi_fused__native_batch_norm_legit_no_training_27
        .type           triton_poi_fused__native_batch_norm_legit_no_training_27,@function
        .size           triton_poi_fused__native_batch_norm_legit_no_training_27,(.L_x_1 - triton_poi_fused__native_batch_norm_legit_no_training_27)
        .other          triton_poi_fused__native_batch_norm_legit_no_training_27,@"STO_CUDA_ENTRY STV_DEFAULT"
triton_poi_fused__native_batch_norm_legit_no_training_27:
.text.triton_poi_fused__native_batch_norm_legit_no_training_27:
[----:B------:R-:W-:Y:S01]  /*0000*/  LDC R1, c[0x0][0x28] ;  /* 0x00000a00ff017b82 */ /* 0x000fe20000000800 */
[----:B------:R-:W1:Y:S07]  /*0010*/  S2R R0, SR_TID.X ;  /* 0x0000000000007919 */ /* 0x000e6e0000002100 */
[----:B------:R-:W2:Y:S01]  /*0020*/  LDC.64 R6, c[0x0][0x220] ;  /* 0x00008800ff067b82 */ /* 0x000ea20000000a00 */
[----:B------:R-:W-:Y:S01]  /*0030*/  ULDC.64 UR4, c[0x0][0x208] ;  /* 0x0000820000047ab9 */ /* 0x000fe20000000a00 */
[----:B------:R-:W3:Y:S06]  /*0040*/  S2R R3, SR_CTAID.X ;  /* 0x0000000000037919 */ /* 0x000eec0000002500 */
[----:B------:R-:W4:Y:S08]  /*0050*/  LDC.64 R4, c[0x0][0x218] ;  /* 0x00008600ff047b82 */ /* 0x000f300000000a00 */
[----:B------:R-:W5:Y:S08]  /*0060*/  LDC.64 R8, c[0x0][0x228] ;  /* 0x00008a00ff087b82 */ /* 0x000f700000000a00 */
[----:B------:R-:W5:Y:S01]  /*0070*/  LDC.64 R10, c[0x0][0x230] ;  /* 0x00008c00ff0a7b82 */ /* 0x000f620000000a00 */
[----:B-1----:R-:W-:-:S02]  /*0080*/  LOP3.LUT R0, R0, 0x7f, RZ, 0xc0, !PT ;  /* 0x0000007f00007812 */ /* 0x002fc400078ec0ff */
[----:B---3--:R-:W-:Y:S02]  /*0090*/  SHF.R.S32.HI R2, RZ, 0x18, R3 ;  /* 0x00000018ff027819 */ /* 0x008fe40000011403 */
[----:B------:R-:W-:Y:S02]  /*00a0*/  LEA R0, R3, R0, 0x7 ;  /* 0x0000000003007211 */ /* 0x000fe400078e38ff */
[----:B------:R-:W-:-:S04]  /*00b0*/  SGXT R3, R2, 0x1 ;  /* 0x000000010203781a */ /* 0x000fc80000000200 */
[----:B------:R-:W-:-:S04]  /*00c0*/  LEA.HI R3, R3, R0, RZ, 0x8 ;  /* 0x0000000003037211 */ /* 0x000fc800078f40ff */
[----:B------:R-:W-:-:S04]  /*00d0*/  LOP3.LUT R3, R3, 0xffffff00, RZ, 0xc0, !PT ;  /* 0xffffff0003037812 */ /* 0x000fc800078ec0ff */
[----:B------:R-:W-:Y:S02]  /*00e0*/  IADD3 R13, R0, -R3, RZ ;  /* 0x80000003000d7210 */ /* 0x000fe40007ffe0ff */
[----:B------:R-:W1:Y:S03]  /*00f0*/  LDC.64 R2, c[0x0][0x210] ;  /* 0x00008400ff027b82 */ /* 0x000e660000000a00 */
[----:B--2---:R-:W-:-:S06]  /*0100*/  IMAD.WIDE R6, R13, 0x4, R6 ;  /* 0x000000040d067825 */ /* 0x004fcc00078e0206 */
[----:B------:R-:W2:Y:S01]  /*0110*/  LDG.E.EL R6, desc[UR4][R6.64] ;  /* 0x0000000406067981 */ /* 0x000ea2000c2e1900 */
[----:B----4-:R-:W-:-:S04]  /*0120*/  IMAD.WIDE R4, R13, 0x4, R4 ;  /* 0x000000040d047825 */ /* 0x010fc800078e0204 */
[C---:B-----5:R-:W-:Y:S02]  /*0130*/  IMAD.WIDE R8, R13.reuse, 0x4, R8 ;  /* 0x000000040d087825 */ /* 0x060fe400078e0208 */
[----:B------:R3:W4:Y:S02]  /*0140*/  LDG.E.EL R5, desc[UR4][R4.64] ;  /* 0x0000000404057981 */ /* 0x000724000c2e1900 */
[----:B0-----:R-:W-:Y:S02]  /*0150*/  IMAD.WIDE R10, R13, 0x4, R10 ;  /* 0x000000040d0a7825 */ /* 0x001fe400078e020a */
[----:B------:R-:W5:Y:S02]  /*0160*/  LDG.E.EL R8, desc[UR4][R8.64] ;  /* 0x0000000408087981 */ /* 0x000f64000c2e1900 */
[C---:B-1----:R-:W-:Y:S02]  /*0170*/  IMAD.WIDE R2, R0.reuse, 0x4, R2 ;  /* 0x0000000400027825 */ /* 0x042fe400078e0202 */
[----:B------:R-:W5:Y:S04]  /*0180*/  LDG.E.EL R11, desc[UR4][R10.64] ;  /* 0x000000040a0b7981 */ /* 0x000f68000c2e1900 */
[----:B------:R0:W4:Y:S01]  /*0190*/  LDG.E R12, desc[UR4][R2.64] ;  /* 0x00000004020c7981 */ /* 0x000122000c1e1900 */
[----:B---3--:R-:W-:Y:S01]  /*01a0*/  HFMA2.MMA R4, -RZ, RZ, 1.625, 0 ;  /* 0x3e800000ff047435 */ /* 0x008fe200000001ff */
[----:B0-----:R-:W0:Y:S02]  /*01b0*/  LDC.64 R2, c[0x0][0x238] ;  /* 0x00008e00ff027b82 */ /* 0x001e240000000a00 */
[----:B0-----:R-:W-:-:S04]  /*01c0*/  IMAD.WIDE R2, R0, 0x4, R2 ;  /* 0x0000000400027825 */ /* 0x001fc800078e0202 */
[----:B--2---:R-:W-:-:S04]  /*01d0*/  FADD R6, R6, 9.9999997473787516356e-06 ;  /* 0x3727c5ac06067421 */ /* 0x004fc80000000000 */
[----:B------:R-:W0:Y:S02]  /*01e0*/  MUFU.SQRT R7, R6 ;  /* 0x0000000600077308 */ /* 0x000e240000002000 */
[C---:B0-----:R-:W-:Y:S02]  /*01f0*/  FSETP.GT.AND P0, PT, R7.reuse, 8.50705917302346158658e+37, PT ;  /* 0x7e8000000700780b */ /* 0x041fe40003f04000 */
[----:B------:R-:W-:-:S11]  /*0200*/  FSETP.GEU.AND P1, PT, R7, 1.175494350822287508e-38, PT ;  /* 0x008000000700780b */ /* 0x000fd60003f2e000 */
[----:B------:R-:W-:-:S04]  /*0210*/  @P0 FMUL R7, R7, 0.25 ;  /* 0x3e80000007070820 */ /* 0x000fc80000400000 */
[----:B------:R-:W-:-:S06]  /*0220*/  @!P1 FMUL R7, R7, 16777216 ;  /* 0x4b80000007079820 */ /* 0x000fcc0000400000 */
[----:B------:R-:W0:Y:S01]  /*0230*/  MUFU.RCP R7, R7 ;  /* 0x0000000700077308 */ /* 0x000e220000001000 */
[----:B------:R-:W-:Y:S01]  /*0240*/  FSEL R4, R4, 1, P0 ;  /* 0x3f80000004047808 */ /* 0x000fe20000000000 */
[----:B----4-:R-:W-:-:S04]  /*0250*/  FADD R5, R12, -R5 ;  /* 0x800000050c057221 */ /* 0x010fc80000000000 */
[----:B------:R-:W-:-:S04]  /*0260*/  @!P1 FMUL R4, R4, 16777216 ;  /* 0x4b80000004049820 */ /* 0x000fc80000400000 */
[----:B0-----:R-:W-:-:S04]  /*0270*/  FMUL R4, R7, R4 ;  /* 0x0000000407047220 */ /* 0x001fc80000400000 */
[----:B------:R-:W-:-:S04]  /*0280*/  FMUL R4, R5, R4 ;  /* 0x0000000405047220 */ /* 0x000fc80000400000 */
[----:B-----5:R-:W-:-:S05]  /*0290*/  FFMA R11, R8, R4, R11 ;  /* 0x00000004080b7223 */ /* 0x020fca000000000b */
[----:B------:R-:W-:Y:S01]  /*02a0*/  STG.E desc[UR4][R2.64], R11 ;  /* 0x0000000b02007986 */ /* 0x000fe2000c101904 */
[----:B------:R-:W-:Y:S05]  /*02b0*/  EXIT ;  /* 0x000000000000794d */ /* 0x000fea0003800000 */
.L_x_0:
[----:B------:R-:W-:-:S00]  /*02c0*/  BRA `(.L_x_0) ;  /* 0xfffffffc00fc7947 */ /* 0x000fc0000383ffff */
[----:B------:R-:W-:-:S00]  /*02d0*/  NOP ;  /* 0x0000000000007918 */ /* 0x000fc00000000000 */
        /* <DEDUP_REMOVED lines=10> */
.L_x_1:


//--------------------- .nv.global.init           --------------------------
	.section	.nv.global.init,"aw",@progbits
.nv.global.init:
	.type		_$_str,@object
	.size		_$_str,(_$_str_$_2 - _$_str)
_$_str:
        /*0000*/ 	.byte	0x5f, 0x5f, 0x43, 0x55, 0x44, 0x41, 0x5f, 0x46, 0x54, 0x5a, 0x00
	.type		_$_str_$_2,@object
	.size		_$_str_$_2,(.L_1 - _$_str_$_2)
_$_str_$_2:
        /*000b*/ 	.byte	0x5f, 0x5f, 0x43, 0x55, 0x44, 0x41, 0x5f, 0x50, 0x52, 0x45, 0x43, 0x5f, 0x53, 0x51, 0x52, 0x54
        /*001b*/ 	.byte	0x00
.L_1:


//--------------------- .nv.constant0.triton_poi_fused__native_batch_norm_legit_no_training_27 --------------------------
	.section	.nv.constant0.triton_poi_fused__native_batch_norm_legit_no_training_27,"a",@progbits
	.sectionflags	@""
	.align	4
.nv.constant0.triton_poi_fused__native_batch_norm_legit_no_training_27:
	.zero		580
